	.headerflags	@"EF_CUDA_TEXMODE_UNIFIED EF_CUDA_64BIT_ADDRESS EF_CUDA_ACCELERATORS EF_CUDA_SM90 EF_CUDA_VIRTUAL_SM(EF_CUDA_SM90)"
	.elftype	@"ET_EXEC"


//--------------------- .nv.info                  --------------------------
	.section	.nv.info,"",@"SHT_CUDA_INFO"
	.align	4


	//----- nvinfo : EIATTR_REGCOUNT
	.align		4
        /*0000*/ 	.byte	0x04, 0x2f
        /*0002*/ 	.short	(.L_1 - .L_0)
	.align		4
.L_0:
        /*0004*/ 	.word	index@(triton_poi_fused_convolution_relu_14)
        /*0008*/ 	.word	0x0000000c


	//----- nvinfo : EIATTR_MIN_STACK_SIZE
	.align		4
.L_1:
        /*000c*/ 	.byte	0x04, 0x12
        /*000e*/ 	.short	(.L_3 - .L_2)
	.align		4
.L_2:
        /*0010*/ 	.word	index@(triton_poi_fused_convolution_relu_14)
        /*0014*/ 	.word	0x00000000


	//----- nvinfo : EIATTR_FRAME_SIZE
	.align		4
.L_3:
        /*0018*/ 	.byte	0x04, 0x11
        /*001a*/ 	.short	(.L_5 - .L_4)
	.align		4
.L_4:
        /*001c*/ 	.word	index@(triton_poi_fused_convolution_relu_14)
        /*0020*/ 	.word	0x00000000


	//----- nvinfo : EIATTR_MIN_STACK_SIZE
	.align		4
.L_5:
        /*0024*/ 	.byte	0x04, 0x12
        /*0026*/ 	.short	(.L_7 - .L_6)
	.align		4
.L_6:
        /*0028*/ 	.word	index@(triton_poi_fused_convolution_relu_14)
        /*002c*/ 	.word	0x00000000
.L_7:


//--------------------- .nv.info.triton_poi_fused_convolution_relu_14 --------------------------
	.section	.nv.info.triton_poi_fused_convolution_relu_14,"",@"SHT_CUDA_INFO"
	.sectionflags	@""
	.align	4


	//----- nvinfo : EIATTR_CUDA_API_VERSION
	.align		4
        /*0000*/ 	.byte	0x04, 0x37
        /*0002*/ 	.short	(.L_9 - .L_8)
.L_8:
        /*0004*/ 	.word	0x0000007c


	//----- nvinfo : EIATTR_KPARAM_INFO
	.align		4
.L_9:
        /*0008*/ 	.byte	0x04, 0x17
        /*000a*/ 	.short	(.L_11 - .L_10)
.L_10:
        /*000c*/ 	.word	0x00000000
        /*0010*/ 	.short	0x0002
        /*0012*/ 	.short	0x0010
        /*0014*/ 	.byte	0x00, 0xf0, 0x11, 0x00


	//----- nvinfo : EIATTR_KPARAM_INFO
	.align		4
.L_11:
        /*0018*/ 	.byte	0x04, 0x17
        /*001a*/ 	.short	(.L_13 - .L_12)
.L_12:
        /*001c*/ 	.word	0x00000000
        /*0020*/ 	.short	0x0001
        /*0022*/ 	.short	0x0008
        /*0024*/ 	.byte	0x00, 0xf4, 0x21, 0x00


	//----- nvinfo : EIATTR_KPARAM_INFO
	.align		4
.L_13:
        /*0028*/ 	.byte	0x04, 0x17
        /*002a*/ 	.short	(.L_15 - .L_14)
.L_14:
        /*002c*/ 	.word	0x00000000
        /*0030*/ 	.short	0x0000
        /*0032*/ 	.short	0x0000
        /*0034*/ 	.byte	0x00, 0xf4, 0x21, 0x00


	//----- nvinfo : EIATTR_SPARSE_MMA_MASK
	.align		4
.L_15:
        /*0038*/ 	.byte	0x03, 0x50
        /*003a*/ 	.short	0x0000


	//----- nvinfo : EIATTR_MAXREG_COUNT
	.align		4
        /*003c*/ 	.byte	0x03, 0x1b
        /*003e*/ 	.short	0x00ff


	//----- nvinfo : EIATTR_EXIT_INSTR_OFFSETS
	.align		4
        /*0040*/ 	.byte	0x04, 0x1c
        /*0042*/ 	.short	(.L_17 - .L_16)


	//   ....[0]....
.L_16:
        /*0044*/ 	.word	0x00000160


	//   ....[1]....
        /*0048*/ 	.word	0x00000180


	//----- nvinfo : EIATTR_REQNTID
	.align		4
.L_17:
        /*004c*/ 	.byte	0x04, 0x10
        /*004e*/ 	.short	(.L_19 - .L_18)
.L_18:
        /*0050*/ 	.word	0x00000080
        /*0054*/ 	.word	0x00000001
        /*0058*/ 	.word	0x00000001


	//----- nvinfo : EIATTR_CBANK_PARAM_SIZE
	.align		4
.L_19:
        /*005c*/ 	.byte	0x03, 0x19
        /*005e*/ 	.short	0x0014


	//----- nvinfo : EIATTR_PARAM_CBANK
	.align		4
        /*0060*/ 	.byte	0x04, 0x0a
        /*0062*/ 	.short	(.L_21 - .L_20)
	.align		4
.L_20:
        /*0064*/ 	.word	index@(.nv.constant0.triton_poi_fused_convolution_relu_14)
        /*0068*/ 	.short	0x0210
        /*006a*/ 	.short	0x0014


	//----- nvinfo : EIATTR_SW_WAR
	.align		4
.L_21:
        /*006c*/ 	.byte	0x04, 0x36
        /*006e*/ 	.short	(.L_23 - .L_22)
.L_22:
        /*0070*/ 	.word	0x00000008
.L_23:


//--------------------- .nv.callgraph             --------------------------
	.section	.nv.callgraph,"",@"SHT_CUDA_CALLGRAPH"
	.align	4
	.sectionentsize	8
	.align		4
        /*0000*/ 	.word	0x00000000
	.align		4
        /*0004*/ 	.word	0xffffffff
	.align		4
        /*0008*/ 	.word	0x00000000
	.align		4
        /*000c*/ 	.word	0xfffffffe
	.align		4
        /*0010*/ 	.word	0x00000000
	.align		4
        /*0014*/ 	.word	0xfffffffd
	.align		4
        /*0018*/ 	.word	0x00000000
	.align		4
        /*001c*/ 	.word	0xfffffffc


//--------------------- .text.triton_poi_fused_convolution_relu_14 --------------------------
	.section	.text.triton_poi_fused_convolution_relu_14,"ax",@progbits
	.align	128
        .global         triton_poi_fused_convolution_relu_14
        .type           triton_poi_fused_convolution_relu_14,@function
        .size           triton_poi_fused_convolution_relu_14,(.L_x_1 - triton_poi_fused_convolution_relu_14)
        .other          triton_poi_fused_convolution_relu_14,@"STO_CUDA_ENTRY STV_DEFAULT"
triton_poi_fused_convolution_relu_14:
.text.triton_poi_fused_convolution_relu_14:
[----:B------:R-:W0:Y:S02]  /*0000*/  LDC R1, c[0x0][0x28] ;  /* 0x00000a00ff017b82 */ /* 0x000e240000000800 */
[----:B------:R-:W1:Y:S01]  /*0010*/  S2R R0, SR_TID.X ;  /* 0x0000000000007919 */ /* 0x000e620000002100 */
[----:B------:R-:W2:Y:S01]  /*0020*/  LDC.64 R2, c[0x0][0x210] ;  /* 0x00008400ff027b82 */ /* 0x000ea20000000a00 */
[----:B------:R-:W-:Y:S01]  /*0030*/  ULDC.64 UR4, c[0x0][0x208] ;  /* 0x0000820000047ab9 */ /* 0x000fe20000000a00 */
[----:B------:R-:W3:Y:S06]  /*0040*/  S2R R7, SR_CTAID.X ;  /* 0x0000000000077919 */ /* 0x000eec0000002500 */
[----:B------:R-:W4:Y:S01]  /*0050*/  LDC.64 R4, c[0x0][0x218] ;  /* 0x00008600ff047b82 */ /* 0x000f220000000a00 */
[----:B-1----:R-:W-:-:S05]  /*0060*/  LOP3.LUT R0, R0, 0x7f, RZ, 0xc0, !PT ;  /* 0x0000007f00007812 */ /* 0x002fca00078ec0ff */
[----:B---3--:R-:W-:-:S04]  /*0070*/  IMAD R7, R7, 0x80, R0 ;  /* 0x0000008007077824 */ /* 0x008fc800078e0200 */
[C---:B------:R-:W-:Y:S01]  /*0080*/  IMAD.HI R0, R7.reuse, 0x2aaaaaab, RZ ;  /* 0x2aaaaaab07007827 */ /* 0x040fe200078e02ff */
[----:B------:R-:W-:-:S03]  /*0090*/  ISETP.GE.AND P1, PT, R7, 0x6c0, PT ;  /* 0x000006c00700780c */ /* 0x000fc60003f26270 */
[----:B--2---:R-:W-:Y:S01]  /*00a0*/  IMAD.WIDE R2, R7, 0x4, R2 ;  /* 0x0000000407027825 */ /* 0x004fe200078e0202 */
[----:B------:R-:W-:-:S04]  /*00b0*/  SHF.R.U32.HI R9, RZ, 0x1f, R0 ;  /* 0x0000001fff097819 */ /* 0x000fc80000011600 */
[----:B------:R-:W-:-:S05]  /*00c0*/  LEA.HI R0, R0, R9, RZ, 0x1d ;  /* 0x0000000900007211 */ /* 0x000fca00078fe8ff */
[----:B------:R-:W-:Y:S01]  /*00d0*/  IMAD R9, R0, -0x30, R7 ;  /* 0xffffffd000097824 */ /* 0x000fe200078e0207 */
[----:B------:R-:W-:Y:S01]  /*00e0*/  HFMA2.MMA R0, -RZ, RZ, 0, 0 ;  /* 0x00000000ff007435 */ /* 0x000fe200000001ff */
[----:B------:R-:W-:Y:S02]  /*00f0*/  IMAD.MOV.U32 R7, RZ, RZ, RZ ;  /* 0x000000ffff077224 */ /* 0x000fe400078e00ff */
[----:B----4-:R-:W-:-:S05]  /*0100*/  IMAD.WIDE R4, R9, 0x4, R4 ;  /* 0x0000000409047825 */ /* 0x010fca00078e0204 */
[----:B------:R-:W2:Y:S04]  /*0110*/  @!P1 LDG.E.EL R7, desc[UR4][R4.64] ;  /* 0x0000000404079981 */ /* 0x000ea8000c2e1900 */
[----:B------:R-:W2:Y:S02]  /*0120*/  @!P1 LDG.E R0, desc[UR4][R2.64] ;  /* 0x0000000402009981 */ /* 0x000ea4000c1e1900 */
[----:B--2---:R-:W-:Y:S01]  /*0130*/  FADD R6, R7, R0 ;  /* 0x0000000007067221 */ /* 0x004fe20000000000 */
[----:B------:R-:W-:-:S04]  /*0140*/  FSETP.GEU.AND P0, PT, R0, -R7, PT ;  /* 0x800000070000720b */ /* 0x000fc80003f0e000 */
[----:B------:R-:W-:Y:S01]  /*0150*/  FSEL R7, R6, RZ, P0 ;  /* 0x000000ff06077208 */ /* 0x000fe20000000000 */
[----:B------:R-:W-:Y:S08]  /*0160*/  @P1 EXIT ;  /* 0x000000000000194d */ /* 0x000ff00003800000 */
[----:B------:R-:W-:Y:S01]  /*0170*/  STG.E desc[UR4][R2.64], R7 ;  /* 0x0000000702007986 */ /* 0x000fe2000c101904 */
[----:B------:R-:W-:Y:S05]  /*0180*/  EXIT ;  /* 0x000000000000794d */ /* 0x000fea0003800000 */
.L_x_0:
[----:B------:R-:W-:-:S00]  /*0190*/  BRA `(.L_x_0) ;  /* 0xfffffffc00fc7947 */ /* 0x000fc0000383ffff */
[----:B------:R-:W-:-:S00]  /*01a0*/  NOP ;  /* 0x0000000000007918 */ /* 0x000fc00000000000 */
        /* <DEDUP_REMOVED lines=13> */
.L_x_1:


//--------------------- .nv.constant0.triton_poi_fused_convolution_relu_14 --------------------------
	.section	.nv.constant0.triton_poi_fused_convolution_relu_14,"a",@progbits
	.sectionflags	@""
	.align	4
.nv.constant0.triton_poi_fused_convolution_relu_14:
	.zero		548
